	.headerflags	@"EF_CUDA_TEXMODE_UNIFIED EF_CUDA_64BIT_ADDRESS EF_CUDA_ACCELERATORS EF_CUDA_SM90 EF_CUDA_VIRTUAL_SM(EF_CUDA_SM90)"
	.elftype	@"ET_EXEC"


//--------------------- .nv.info                  --------------------------
	.section	.nv.info,"",@"SHT_CUDA_INFO"
	.align	4


	//----- nvinfo : EIATTR_REGCOUNT
	.align		4
        /*0000*/ 	.byte	0x04, 0x2f
        /*0002*/ 	.short	(.L_1 - .L_0)
	.align		4
.L_0:
        /*0004*/ 	.word	index@(triton_poi_fused_reflection_pad2d_20)
        /*0008*/ 	.word	0x0000000e


	//----- nvinfo : EIATTR_MIN_STACK_SIZE
	.align		4
.L_1:
        /*000c*/ 	.byte	0x04, 0x12
        /*000e*/ 	.short	(.L_3 - .L_2)
	.align		4
.L_2:
        /*0010*/ 	.word	index@(triton_poi_fused_reflection_pad2d_20)
        /*0014*/ 	.word	0x00000000


	//----- nvinfo : EIATTR_FRAME_SIZE
	.align		4
.L_3:
        /*0018*/ 	.byte	0x04, 0x11
        /*001a*/ 	.short	(.L_5 - .L_4)
	.align		4
.L_4:
        /*001c*/ 	.word	index@(triton_poi_fused_reflection_pad2d_20)
        /*0020*/ 	.word	0x00000000


	//----- nvinfo : EIATTR_MIN_STACK_SIZE
	.align		4
.L_5:
        /*0024*/ 	.byte	0x04, 0x12
        /*0026*/ 	.short	(.L_7 - .L_6)
	.align		4
.L_6:
        /*0028*/ 	.word	index@(triton_poi_fused_reflection_pad2d_20)
        /*002c*/ 	.word	0x00000000
.L_7:


//--------------------- .nv.info.triton_poi_fused_reflection_pad2d_20 --------------------------
	.section	.nv.info.triton_poi_fused_reflection_pad2d_20,"",@"SHT_CUDA_INFO"
	.sectionflags	@""
	.align	4


	//----- nvinfo : EIATTR_CUDA_API_VERSION
	.align		4
        /*0000*/ 	.byte	0x04, 0x37
        /*0002*/ 	.short	(.L_9 - .L_8)
.L_8:
        /*0004*/ 	.word	0x0000007c


	//----- nvinfo : EIATTR_KPARAM_INFO
	.align		4
.L_9:
        /*0008*/ 	.byte	0x04, 0x17
        /*000a*/ 	.short	(.L_11 - .L_10)
.L_10:
        /*000c*/ 	.word	0x00000000
        /*0010*/ 	.short	0x0002
        /*0012*/ 	.short	0x0010
        /*0014*/ 	.byte	0x00, 0xf0, 0x11, 0x00


	//----- nvinfo : EIATTR_KPARAM_INFO
	.align		4
.L_11:
        /*0018*/ 	.byte	0x04, 0x17
        /*001a*/ 	.short	(.L_13 - .L_12)
.L_12:
        /*001c*/ 	.word	0x00000000
        /*0020*/ 	.short	0x0001
        /*0022*/ 	.short	0x0008
        /*0024*/ 	.byte	0x00, 0xf4, 0x21, 0x00


	//----- nvinfo : EIATTR_KPARAM_INFO
	.align		4
.L_13:
        /*0028*/ 	.byte	0x04, 0x17
        /*002a*/ 	.short	(.L_15 - .L_14)
.L_14:
        /*002c*/ 	.word	0x00000000
        /*0030*/ 	.short	0x0000
        /*0032*/ 	.short	0x0000
        /*0034*/ 	.byte	0x00, 0xf4, 0x21, 0x00


	//----- nvinfo : EIATTR_SPARSE_MMA_MASK
	.align		4
.L_15:
        /*0038*/ 	.byte	0x03, 0x50
        /*003a*/ 	.short	0x0000


	//----- nvinfo : EIATTR_MAXREG_COUNT
	.align		4
        /*003c*/ 	.byte	0x03, 0x1b
        /*003e*/ 	.short	0x00ff


	//----- nvinfo : EIATTR_EXIT_INSTR_OFFSETS
	.align		4
        /*0040*/ 	.byte	0x04, 0x1c
        /*0042*/ 	.short	(.L_17 - .L_16)


	//   ....[0]....
.L_16:
        /*0044*/ 	.word	0x00000210


	//   ....[1]....
        /*0048*/ 	.word	0x00000230


	//----- nvinfo : EIATTR_REQNTID
	.align		4
.L_17:
        /*004c*/ 	.byte	0x04, 0x10
        /*004e*/ 	.short	(.L_19 - .L_18)
.L_18:
        /*0050*/ 	.word	0x00000080
        /*0054*/ 	.word	0x00000001
        /*0058*/ 	.word	0x00000001


	//----- nvinfo : EIATTR_CBANK_PARAM_SIZE
	.align		4
.L_19:
        /*005c*/ 	.byte	0x03, 0x19
        /*005e*/ 	.short	0x0014


	//----- nvinfo : EIATTR_PARAM_CBANK
	.align		4
        /*0060*/ 	.byte	0x04, 0x0a
        /*0062*/ 	.short	(.L_21 - .L_20)
	.align		4
.L_20:
        /*0064*/ 	.word	index@(.nv.constant0.triton_poi_fused_reflection_pad2d_20)
        /*0068*/ 	.short	0x0210
        /*006a*/ 	.short	0x0014


	//----- nvinfo : EIATTR_SW_WAR
	.align		4
.L_21:
        /*006c*/ 	.byte	0x04, 0x36
        /*006e*/ 	.short	(.L_23 - .L_22)
.L_22:
        /*0070*/ 	.word	0x00000008
.L_23:


//--------------------- .nv.callgraph             --------------------------
	.section	.nv.callgraph,"",@"SHT_CUDA_CALLGRAPH"
	.align	4
	.sectionentsize	8
	.align		4
        /*0000*/ 	.word	0x00000000
	.align		4
        /*0004*/ 	.word	0xffffffff
	.align		4
        /*0008*/ 	.word	0x00000000
	.align		4
        /*000c*/ 	.word	0xfffffffe
	.align		4
        /*0010*/ 	.word	0x00000000
	.align		4
        /*0014*/ 	.word	0xfffffffd
	.align		4
        /*0018*/ 	.word	0x00000000
	.align		4
        /*001c*/ 	.word	0xfffffffc


//--------------------- .text.triton_poi_fused_reflection_pad2d_20 --------------------------
	.section	.text.triton_poi_fused_reflection_pad2d_20,"ax",@progbits
	.align	128
        .global         triton_poi_fused_reflection_pad2d_20
        .type           triton_poi_fused_reflection_pad2d_20,@function
        .size           triton_poi_fused_reflection_pad2d_20,(.L_x_1 - triton_poi_fused_reflection_pad2d_20)
        .other          triton_poi_fused_reflection_pad2d_20,@"STO_CUDA_ENTRY STV_DEFAULT"
triton_poi_fused_reflection_pad2d_20:
.text.triton_poi_fused_reflection_pad2d_20:
[----:B------:R-:W0:Y:S02]  /*0000*/  LDC R1, c[0x0][0x28] ;  /* 0x00000a00ff017b82 */ /* 0x000e240000000800 */
[----:B------:R-:W1:Y:S01]  /*0010*/  S2R R0, SR_TID.X ;  /* 0x0000000000007919 */ /* 0x000e620000002100 */
[----:B------:R-:W-:Y:S01]  /*0020*/  ULDC.64 UR4, c[0x0][0x208] ;  /* 0x0000820000047ab9 */ /* 0x000fe20000000a00 */
[----:B------:R-:W2:Y:S01]  /*0030*/  S2R R3, SR_CTAID.X ;  /* 0x0000000000037919 */ /* 0x000ea20000002500 */
[----:B-1----:R-:W-:Y:S01]  /*0040*/  IMAD.SHL.U32 R0, R0, 0x2, RZ ;  /* 0x0000000200007824 */ /* 0x002fe200078e00ff */
[----:B--2---:R-:W-:-:S04]  /*0050*/  SHF.R.S32.HI R6, RZ, 0x17, R3 ;  /* 0x00000017ff067819 */ /* 0x004fc80000011403 */
[----:B------:R-:W-:Y:S02]  /*0060*/  LOP3.LUT R0, R0, 0xfe, RZ, 0xc0, !PT ;  /* 0x000000fe00007812 */ /* 0x000fe400078ec0ff */
[----:B------:R-:W-:-:S03]  /*0070*/  SGXT R6, R6, 0x1 ;  /* 0x000000010606781a */ /* 0x000fc60000000200 */
[----:B------:R-:W-:Y:S02]  /*0080*/  IMAD R9, R3, 0x100, R0 ;  /* 0x0000010003097824 */ /* 0x000fe400078e0200 */
[----:B------:R-:W1:Y:S03]  /*0090*/  LDC.64 R2, c[0x0][0x210] ;  /* 0x00008400ff027b82 */ /* 0x000e660000000a00 */
[----:B------:R-:W-:Y:S02]  /*00a0*/  SHF.R.S32.HI R0, RZ, 0x1f, R9 ;  /* 0x0000001fff007819 */ /* 0x000fe40000011409 */
[-C--:B------:R-:W-:Y:S02]  /*00b0*/  LEA.HI R7, R6, R9.reuse, RZ, 0x4 ;  /* 0x0000000906077211 */ /* 0x080fe400078f20ff */
[----:B------:R-:W-:Y:S02]  /*00c0*/  LEA.HI R4, R0, R9, RZ, 0x2 ;  /* 0x0000000900047211 */ /* 0x000fe400078f10ff */
[----:B------:R-:W-:-:S02]  /*00d0*/  LOP3.LUT R7, R7, 0xfffffff0, RZ, 0xc0, !PT ;  /* 0xfffffff007077812 */ /* 0x000fc400078ec0ff */
[----:B------:R-:W-:Y:S02]  /*00e0*/  SHF.R.S32.HI R5, RZ, 0x2, R4 ;  /* 0x00000002ff057819 */ /* 0x000fe40000011404 */
[----:B------:R-:W-:Y:S02]  /*00f0*/  LOP3.LUT R4, R4, 0xfffffffc, RZ, 0xc0, !PT ;  /* 0xfffffffc04047812 */ /* 0x000fe400078ec0ff */
[----:B------:R-:W-:Y:S02]  /*0100*/  LEA.HI R0, R5, R5, RZ, 0x2 ;  /* 0x0000000505007211 */ /* 0x000fe400078f10ff */
[C---:B------:R-:W-:Y:S02]  /*0110*/  ISETP.GE.AND P0, PT, R9.reuse, 0x200, PT ;  /* 0x000002000900780c */ /* 0x040fe40003f06270 */
[----:B------:R-:W-:Y:S01]  /*0120*/  LOP3.LUT R8, R0, 0x3ffffffc, RZ, 0xc0, !PT ;  /* 0x3ffffffc00087812 */ /* 0x000fe200078ec0ff */
[----:B------:R-:W-:-:S04]  /*0130*/  VIADD R0, R9, 0x1 ;  /* 0x0000000109007836 */ /* 0x000fc80000000000 */
[----:B------:R-:W-:Y:S01]  /*0140*/  IMAD.IADD R8, R5, 0x1, -R8 ;  /* 0x0000000105087824 */ /* 0x000fe200078e0a08 */
[----:B------:R-:W-:-:S03]  /*0150*/  LEA.HI R6, R6, R0, RZ, 0x2 ;  /* 0x0000000006067211 */ /* 0x000fc600078f10ff */
[----:B------:R-:W-:Y:S01]  /*0160*/  IMAD R7, R8, 0x4, R7 ;  /* 0x0000000408077824 */ /* 0x000fe200078e0207 */
[----:B------:R-:W-:-:S04]  /*0170*/  LOP3.LUT R5, R6, 0xfffffffc, RZ, 0xc0, !PT ;  /* 0xfffffffc06057812 */ /* 0x000fc800078ec0ff */
[C---:B------:R-:W-:Y:S02]  /*0180*/  IADD3 R11, R7.reuse, R9, -R4 ;  /* 0x00000009070b7210 */ /* 0x040fe40007ffe804 */
[----:B------:R-:W-:-:S03]  /*0190*/  IADD3 R7, R7, R0, -R5 ;  /* 0x0000000007077210 */ /* 0x000fc60007ffe805 */
[----:B-1----:R-:W-:Y:S01]  /*01a0*/  IMAD.WIDE R4, R11, 0x4, R2 ;  /* 0x000000040b047825 */ /* 0x002fe200078e0202 */
[----:B------:R-:W-:-:S03]  /*01b0*/  CS2R R10, SRZ ;  /* 0x00000000000a7805 */ /* 0x000fc6000001ff00 */
[----:B------:R-:W-:Y:S02]  /*01c0*/  IMAD.WIDE R2, R7, 0x4, R2 ;  /* 0x0000000407027825 */ /* 0x000fe400078e0202 */
[----:B------:R-:W1:Y:S01]  /*01d0*/  LDC.64 R6, c[0x0][0x218] ;  /* 0x00008600ff067b82 */ /* 0x000e620000000a00 */
[----:B------:R2:W5:Y:S04]  /*01e0*/  @!P0 LDG.E R10, desc[UR4][R4.64] ;  /* 0x00000004040a8981 */ /* 0x000568000c1e1900 */
[----:B------:R2:W5:Y:S01]  /*01f0*/  @!P0 LDG.E R11, desc[UR4][R2.64] ;  /* 0x00000004020b8981 */ /* 0x000562000c1e1900 */
[----:B-1----:R-:W-:Y:S01]  /*0200*/  IMAD.WIDE R6, R9, 0x4, R6 ;  /* 0x0000000409067825 */ /* 0x002fe200078e0206 */
[----:B--2---:R-:W-:Y:S06]  /*0210*/  @P0 EXIT ;  /* 0x000000000000094d */ /* 0x004fec0003800000 */
[----:B-----5:R-:W-:Y:S01]  /*0220*/  STG.E.64 desc[UR4][R6.64], R10 ;  /* 0x0000000a06007986 */ /* 0x020fe2000c101b04 */
[----:B------:R-:W-:Y:S05]  /*0230*/  EXIT ;  /* 0x000000000000794d */ /* 0x000fea0003800000 */
.L_x_0:
[----:B------:R-:W-:-:S00]  /*0240*/  BRA `(.L_x_0) ;  /* 0xfffffffc00fc7947 */ /* 0x000fc0000383ffff */
[----:B------:R-:W-:-:S00]  /*0250*/  NOP ;  /* 0x0000000000007918 */ /* 0x000fc00000000000 */
        /* <DEDUP_REMOVED lines=10> */
.L_x_1:


//--------------------- .nv.constant0.triton_poi_fused_reflection_pad2d_20 --------------------------
	.section	.nv.constant0.triton_poi_fused_reflection_pad2d_20,"a",@progbits
	.sectionflags	@""
	.align	4
.nv.constant0.triton_poi_fused_reflection_pad2d_20:
	.zero		548
